	.headerflags	@"EF_CUDA_TEXMODE_UNIFIED EF_CUDA_64BIT_ADDRESS EF_CUDA_ACCELERATORS EF_CUDA_SM90 EF_CUDA_VIRTUAL_SM(EF_CUDA_SM90)"
	.elftype	@"ET_EXEC"


//--------------------- .nv.info                  --------------------------
	.section	.nv.info,"",@"SHT_CUDA_INFO"
	.align	4


	//----- nvinfo : EIATTR_REGCOUNT
	.align		4
        /*0000*/ 	.byte	0x04, 0x2f
        /*0002*/ 	.short	(.L_3 - .L_2)
	.align		4
.L_2:
        /*0004*/ 	.word	index@(triton_poi_fused__native_batch_norm_legit_no_training_relu_46)
        /*0008*/ 	.word	0x00000022


	//----- nvinfo : EIATTR_MIN_STACK_SIZE
	.align		4
.L_3:
        /*000c*/ 	.byte	0x04, 0x12
        /*000e*/ 	.short	(.L_5 - .L_4)
	.align		4
.L_4:
        /*0010*/ 	.word	index@(triton_poi_fused__native_batch_norm_legit_no_training_relu_46)
        /*0014*/ 	.word	0x00000000


	//----- nvinfo : EIATTR_FRAME_SIZE
	.align		4
.L_5:
        /*0018*/ 	.byte	0x04, 0x11
        /*001a*/ 	.short	(.L_7 - .L_6)
	.align		4
.L_6:
        /*001c*/ 	.word	index@(triton_poi_fused__native_batch_norm_legit_no_training_relu_46)
        /*0020*/ 	.word	0x00000000


	//----- nvinfo : EIATTR_MIN_STACK_SIZE
	.align		4
.L_7:
        /*0024*/ 	.byte	0x04, 0x12
        /*0026*/ 	.short	(.L_9 - .L_8)
	.align		4
.L_8:
        /*0028*/ 	.word	index@(triton_poi_fused__native_batch_norm_legit_no_training_relu_46)
        /*002c*/ 	.word	0x00000000
.L_9:


//--------------------- .nv.info.triton_poi_fused__native_batch_norm_legit_no_training_relu_46 --------------------------
	.section	.nv.info.triton_poi_fused__native_batch_norm_legit_no_training_relu_46,"",@"SHT_CUDA_INFO"
	.sectionflags	@""
	.align	4


	//----- nvinfo : EIATTR_CUDA_API_VERSION
	.align		4
        /*0000*/ 	.byte	0x04, 0x37
        /*0002*/ 	.short	(.L_11 - .L_10)
.L_10:
        /*0004*/ 	.word	0x0000007c


	//----- nvinfo : EIATTR_KPARAM_INFO
	.align		4
.L_11:
        /*0008*/ 	.byte	0x04, 0x17
        /*000a*/ 	.short	(.L_13 - .L_12)
.L_12:
        /*000c*/ 	.word	0x00000000
        /*0010*/ 	.short	0x0007
        /*0012*/ 	.short	0x0034
        /*0014*/ 	.byte	0x00, 0xf0, 0x11, 0x00


	//----- nvinfo : EIATTR_KPARAM_INFO
	.align		4
.L_13:
        /*0018*/ 	.byte	0x04, 0x17
        /*001a*/ 	.short	(.L_15 - .L_14)
.L_14:
        /*001c*/ 	.word	0x00000000
        /*0020*/ 	.short	0x0006
        /*0022*/ 	.short	0x0030
        /*0024*/ 	.byte	0x00, 0xf0, 0x11, 0x00


	//----- nvinfo : EIATTR_KPARAM_INFO
	.align		4
.L_15:
        /*0028*/ 	.byte	0x04, 0x17
        /*002a*/ 	.short	(.L_17 - .L_16)
.L_16:
        /*002c*/ 	.word	0x00000000
        /*0030*/ 	.short	0x0005
        /*0032*/ 	.short	0x0028
        /*0034*/ 	.byte	0x00, 0xf4, 0x21, 0x00


	//----- nvinfo : EIATTR_KPARAM_INFO
	.align		4
.L_17:
        /*0038*/ 	.byte	0x04, 0x17
        /*003a*/ 	.short	(.L_19 - .L_18)
.L_18:
        /*003c*/ 	.word	0x00000000
        /*0040*/ 	.short	0x0004
        /*0042*/ 	.short	0x0020
        /*0044*/ 	.byte	0x00, 0xf4, 0x21, 0x00


	//----- nvinfo : EIATTR_KPARAM_INFO
	.align		4
.L_19:
        /*0048*/ 	.byte	0x04, 0x17
        /*004a*/ 	.short	(.L_21 - .L_20)
.L_20:
        /*004c*/ 	.word	0x00000000
        /*0050*/ 	.short	0x0003
        /*0052*/ 	.short	0x0018
        /*0054*/ 	.byte	0x00, 0xf4, 0x21, 0x00


	//----- nvinfo : EIATTR_KPARAM_INFO
	.align		4
.L_21:
        /*0058*/ 	.byte	0x04, 0x17
        /*005a*/ 	.short	(.L_23 - .L_22)
.L_22:
        /*005c*/ 	.word	0x00000000
        /*0060*/ 	.short	0x0002
        /*0062*/ 	.short	0x0010
        /*0064*/ 	.byte	0x00, 0xf4, 0x21, 0x00


	//----- nvinfo : EIATTR_KPARAM_INFO
	.align		4
.L_23:
        /*0068*/ 	.byte	0x04, 0x17
        /*006a*/ 	.short	(.L_25 - .L_24)
.L_24:
        /*006c*/ 	.word	0x00000000
        /*0070*/ 	.short	0x0001
        /*0072*/ 	.short	0x0008
        /*0074*/ 	.byte	0x00, 0xf4, 0x21, 0x00


	//----- nvinfo : EIATTR_KPARAM_INFO
	.align		4
.L_25:
        /*0078*/ 	.byte	0x04, 0x17
        /*007a*/ 	.short	(.L_27 - .L_26)
.L_26:
        /*007c*/ 	.word	0x00000000
        /*0080*/ 	.short	0x0000
        /*0082*/ 	.short	0x0000
        /*0084*/ 	.byte	0x00, 0xf4, 0x21, 0x00


	//----- nvinfo : EIATTR_SPARSE_MMA_MASK
	.align		4
.L_27:
        /*0088*/ 	.byte	0x03, 0x50
        /*008a*/ 	.short	0x0000


	//----- nvinfo : EIATTR_MAXREG_COUNT
	.align		4
        /*008c*/ 	.byte	0x03, 0x1b
        /*008e*/ 	.short	0x00ff


	//----- nvinfo : EIATTR_EXIT_INSTR_OFFSETS
	.align		4
        /*0090*/ 	.byte	0x04, 0x1c
        /*0092*/ 	.short	(.L_29 - .L_28)


	//   ....[0]....
.L_28:
        /*0094*/ 	.word	0x00001240


	//   ....[1]....
        /*0098*/ 	.word	0x00001310


	//----- nvinfo : EIATTR_REQNTID
	.align		4
.L_29:
        /*009c*/ 	.byte	0x04, 0x10
        /*009e*/ 	.short	(.L_31 - .L_30)
.L_30:
        /*00a0*/ 	.word	0x00000100
        /*00a4*/ 	.word	0x00000001
        /*00a8*/ 	.word	0x00000001


	//----- nvinfo : EIATTR_CBANK_PARAM_SIZE
	.align		4
.L_31:
        /*00ac*/ 	.byte	0x03, 0x19
        /*00ae*/ 	.short	0x0038


	//----- nvinfo : EIATTR_PARAM_CBANK
	.align		4
        /*00b0*/ 	.byte	0x04, 0x0a
        /*00b2*/ 	.short	(.L_33 - .L_32)
	.align		4
.L_32:
        /*00b4*/ 	.word	index@(.nv.constant0.triton_poi_fused__native_batch_norm_legit_no_training_relu_46)
        /*00b8*/ 	.short	0x0210
        /*00ba*/ 	.short	0x0038


	//----- nvinfo : EIATTR_SW_WAR
	.align		4
.L_33:
        /*00bc*/ 	.byte	0x04, 0x36
        /*00be*/ 	.short	(.L_35 - .L_34)
.L_34:
        /*00c0*/ 	.word	0x00000008
.L_35:


//--------------------- .nv.callgraph             --------------------------
	.section	.nv.callgraph,"",@"SHT_CUDA_CALLGRAPH"
	.align	4
	.sectionentsize	8
	.align		4
        /*0000*/ 	.word	0x00000000
	.align		4
        /*0004*/ 	.word	0xffffffff
	.align		4
        /*0008*/ 	.word	0x00000000
	.align		4
        /*000c*/ 	.word	0xfffffffe
	.align		4
        /*0010*/ 	.word	0x00000000
	.align		4
        /*0014*/ 	.word	0xfffffffd
	.align		4
        /*0018*/ 	.word	0x00000000
	.align		4
        /*001c*/ 	.word	0xfffffffc


//--------------------- .nv.constant4             --------------------------
	.section	.nv.constant4,"a",@progbits
	.align	8
	.align		8
.nv.constant4:
        /*0000*/ 	.dword	_$_str
	.align		8
        /*0008*/ 	.dword	_$_str_$_2


//--------------------- .text.triton_poi_fused__native_batch_norm_legit_no_training_relu_46 --------------------------
	.section	.text.triton_poi_fused__native_batch_norm_legit_no_training_relu_46,"ax",@progbits
	.sectionflags	@"SHF_BARRIERS=1"
	.align	128
        .global         triton_poi_fused__native_batch_norm_legit_no_training_relu_46
        .type           triton_poi_fused__native_batch_norm_legit_no_training_relu_46,@function
        .size           triton_poi_fused__native_batch_norm_legit_no_training_relu_46,(.L_x_1 - triton_poi_fused__native_batch_norm_legit_no_training_relu_46)
        .other          triton_poi_fused__native_batch_norm_legit_no_training_relu_46,@"STO_CUDA_ENTRY STV_DEFAULT"
triton_poi_fused__native_batch_norm_legit_no_training_relu_46:
.text.triton_poi_fused__native_batch_norm_legit_no_training_relu_46:
[----:B------:R-:W0:Y:S02]  /*0000*/  LDC R1, c[0x0][0x28] ;  /* 0x00000a00ff017b82 */ /* 0x000e240000000800 */
[----:B------:R-:W1:Y:S01]  /*0010*/  S2R R3, SR_CTAID.Y ;  /* 0x0000000000037919 */ /* 0x000e620000002600 */
[----:B------:R-:W2:Y:S01]  /*0020*/  LDC.64 R30, c[0x0][0x210] ;  /* 0x00008400ff1e7b82 */ /* 0x000ea20000000a00 */
[----:B------:R-:W-:Y:S02]  /*0030*/  CS2R R6, SRZ ;  /* 0x0000000000067805 */ /* 0x000fe4000001ff00 */
[----:B------:R-:W-:Y:S01]  /*0040*/  CS2R R10, SRZ ;  /* 0x00000000000a7805 */ /* 0x000fe2000001ff00 */
[----:B------:R-:W3:Y:S01]  /*0050*/  S2R R8, SR_TID.X ;  /* 0x0000000000087919 */ /* 0x000ee20000002100 */
[----:B------:R-:W-:Y:S01]  /*0060*/  ULDC.64 UR6, c[0x0][0x208] ;  /* 0x0000820000067ab9 */ /* 0x000fe20000000a00 */
[----:B------:R-:W4:Y:S02]  /*0070*/  S2R R21, SR_CTAID.X ;  /* 0x0000000000157919 */ /* 0x000f240000002500 */
[----:B------:R-:W5:Y:S01]  /*0080*/  LDC.64 R26, c[0x0][0x218] ;  /* 0x00008600ff1a7b82 */ /* 0x000f620000000a00 */
[----:B-1----:R-:W-:-:S02]  /*0090*/  IMAD.SHL.U32 R3, R3, 0x40, RZ ;  /* 0x0000004003037824 */ /* 0x002fc400078e00ff */
[----:B---3--:R-:W-:Y:S02]  /*00a0*/  IMAD.SHL.U32 R0, R8, 0x4, RZ ;  /* 0x0000000408007824 */ /* 0x008fe400078e00ff */
[----:B----4-:R-:W-:-:S03]  /*00b0*/  IMAD.SHL.U32 R21, R21, 0x40, RZ ;  /* 0x0000004015157824 */ /* 0x010fc600078e00ff */
[----:B------:R-:W-:-:S04]  /*00c0*/  LOP3.LUT R24, R3, 0x3c, R0, 0xf8, !PT ;  /* 0x0000003c03187812 */ /* 0x000fc800078ef800 */
[C---:B------:R-:W-:Y:S01]  /*00d0*/  ISETP.GE.AND P0, PT, R24.reuse, 0x480, PT ;  /* 0x000004801800780c */ /* 0x040fe20003f06270 */
[----:B------:R-:W-:-:S05]  /*00e0*/  IMAD.HI R2, R24, 0x38e38e39, RZ ;  /* 0x38e38e3918027827 */ /* 0x000fca00078e02ff */
[----:B------:R-:W-:-:S04]  /*00f0*/  SHF.R.U32.HI R5, RZ, 0x1f, R2 ;  /* 0x0000001fff057819 */ /* 0x000fc80000011602 */
[----:B------:R-:W-:Y:S02]  /*0100*/  LEA.HI.SX32 R15, R2, R5, 0x1a ;  /* 0x00000005020f7211 */ /* 0x000fe400078fd2ff */
[----:B------:R-:W-:Y:S02]  /*0110*/  CS2R R4, SRZ ;  /* 0x0000000000047805 */ /* 0x000fe4000001ff00 */
[----:B------:R-:W-:Y:S02]  /*0120*/  SHF.R.U32.HI R2, RZ, 0x4, R8 ;  /* 0x00000004ff027819 */ /* 0x000fe40000011608 */
[----:B------:R-:W-:Y:S01]  /*0130*/  CS2R R8, SRZ ;  /* 0x0000000000087805 */ /* 0x000fe2000001ff00 */
[----:B------:R-:W-:Y:S01]  /*0140*/  IMAD R24, R15, -0x120, R24 ;  /* 0xfffffee00f187824 */ /* 0x000fe200078e0218 */
[----:B------:R-:W-:-:S03]  /*0150*/  SGXT.U32 R2, R2, 0x4 ;  /* 0x000000040202781a */ /* 0x000fc60000000000 */
[----:B------:R-:W-:Y:S01]  /*0160*/  IMAD R15, R15, 0xdc80, R24 ;  /* 0x0000dc800f0f7824 */ /* 0x000fe200078e0218 */
[----:B------:R-:W-:Y:S02]  /*0170*/  LOP3.LUT R12, R21, R2, RZ, 0xfc, !PT ;  /* 0x00000002150c7212 */ /* 0x000fe400078efcff */
[----:B------:R-:W-:Y:S02]  /*0180*/  LOP3.LUT R13, R21, 0x10, R2, 0xfe, !PT ;  /* 0x00000010150d7812 */ /* 0x000fe400078efe02 */
[C---:B------:R-:W-:Y:S01]  /*0190*/  ISETP.LT.AND P1, PT, R12.reuse, 0xc4, !P0 ;  /* 0x000000c40c00780c */ /* 0x040fe20004721270 */
[--C-:B------:R-:W-:Y:S01]  /*01a0*/  IMAD R19, R12, 0x120, R15.reuse ;  /* 0x000001200c137824 */ /* 0x100fe200078e020f */
[C---:B------:R-:W-:Y:S01]  /*01b0*/  ISETP.LT.AND P2, PT, R13.reuse, 0xc4, !P0 ;  /* 0x000000c40d00780c */ /* 0x040fe20004741270 */
[----:B------:R-:W-:Y:S01]  /*01c0*/  IMAD R23, R13, 0x120, R15 ;  /* 0x000001200d177824 */ /* 0x000fe200078e020f */
[----:B------:R-:W-:Y:S01]  /*01d0*/  LOP3.LUT R29, R21, 0x20, R2, 0xfe, !PT ;  /* 0x00000020151d7812 */ /* 0x000fe200078efe02 */
[----:B--2---:R-:W-:Y:S01]  /*01e0*/  IMAD.WIDE R18, R19, 0x4, R30 ;  /* 0x0000000413127825 */ /* 0x004fe200078e021e */
[----:B------:R-:W-:-:S02]  /*01f0*/  LOP3.LUT R14, R21, 0x30, R2, 0xfe, !PT ;  /* 0x00000030150e7812 */ /* 0x000fc400078efe02 */
[C---:B------:R-:W-:Y:S01]  /*0200*/  ISETP.LT.AND P3, PT, R29.reuse, 0xc4, !P0 ;  /* 0x000000c41d00780c */ /* 0x040fe20004761270 */
[----:B------:R-:W-:Y:S01]  /*0210*/  IMAD R29, R29, 0x120, R15 ;  /* 0x000001201d1d7824 */ /* 0x000fe200078e020f */
[C---:B------:R-:W-:Y:S01]  /*0220*/  ISETP.LT.AND P4, PT, R14.reuse, 0xc4, !P0 ;  /* 0x000000c40e00780c */ /* 0x040fe20004781270 */
[----:B------:R-:W-:Y:S01]  /*0230*/  IMAD.WIDE R22, R23, 0x4, R30 ;  /* 0x0000000417167825 */ /* 0x000fe200078e021e */
[----:B------:R-:W-:Y:S01]  /*0240*/  LOP3.LUT R0, R21, 0x3c, R0, 0xf8, !PT ;  /* 0x0000003c15007812 */ /* 0x000fe200078ef800 */
[----:B------:R1:W2:Y:S02]  /*0250*/  @P1 LDG.E.EL.128 R4, desc[UR6][R18.64] ;  /* 0x0000000612041981 */ /* 0x0002a4000c2e1d00 */
[----:B------:R-:W-:Y:S02]  /*0260*/  IMAD R17, R14, 0x120, R15 ;  /* 0x000001200e117824 */ /* 0x000fe400078e020f */
[----:B------:R-:W-:Y:S01]  /*0270*/  IMAD.WIDE R28, R29, 0x4, R30 ;  /* 0x000000041d1c7825 */ /* 0x000fe200078e021e */
[----:B------:R3:W4:Y:S01]  /*0280*/  @P2 LDG.E.EL.128 R8, desc[UR6][R22.64] ;  /* 0x0000000616082981 */ /* 0x000722000c2e1d00 */
[----:B------:R-:W-:-:S02]  /*0290*/  CS2R R12, SRZ ;  /* 0x00000000000c7805 */ /* 0x000fc4000001ff00 */
[----:B------:R-:W-:Y:S01]  /*02a0*/  CS2R R14, SRZ ;  /* 0x00000000000e7805 */ /* 0x000fe2000001ff00 */
[----:B------:R-:W-:Y:S01]  /*02b0*/  IMAD.WIDE R30, R17, 0x4, R30 ;  /* 0x00000004111e7825 */ /* 0x000fe200078e021e */
[----:B------:R-:W-:Y:S02]  /*02c0*/  CS2R R16, SRZ ;  /* 0x0000000000107805 */ /* 0x000fe4000001ff00 */
[----:B-1----:R-:W-:Y:S02]  /*02d0*/  CS2R R18, SRZ ;  /* 0x0000000000127805 */ /* 0x002fe4000001ff00 */
[----:B------:R-:W-:Y:S01]  /*02e0*/  CS2R R20, SRZ ;  /* 0x0000000000147805 */ /* 0x000fe2000001ff00 */
[----:B-----5:R-:W-:Y:S01]  /*02f0*/  IMAD.WIDE R26, R24, 0x4, R26 ;  /* 0x00000004181a7825 */ /* 0x020fe200078e021a */
[----:B------:R1:W5:Y:S01]  /*0300*/  @P3 LDG.E.EL.128 R12, desc[UR6][R28.64] ;  /* 0x000000061c0c3981 */ /* 0x000362000c2e1d00 */
[----:B---3--:R-:W-:-:S03]  /*0310*/  CS2R R22, SRZ ;  /* 0x0000000000167805 */ /* 0x008fc6000001ff00 */
[----:B------:R-:W3:Y:S04]  /*0320*/  @P4 LDG.E.EL.128 R16, desc[UR6][R30.64] ;  /* 0x000000061e104981 */ /* 0x000ee8000c2e1d00 */
[----:B------:R-:W2:Y:S01]  /*0330*/  @!P0 LDG.E.EL.128 R20, desc[UR6][R26.64] ;  /* 0x000000061a148981 */ /* 0x000ea2000c2e1d00 */
[----:B-1----:R-:W1:Y:S02]  /*0340*/  LDC.64 R28, c[0x0][0x220] ;  /* 0x00008800ff1c7b82 */ /* 0x002e640000000a00 */
[----:B-1----:R-:W-:-:S04]  /*0350*/  IMAD.WIDE R28, R24, 0x4, R28 ;  /* 0x00000004181c7825 */ /* 0x002fc800078e021c */
[C---:B--2---:R-:W-:Y:S01]  /*0360*/  FADD R4, -R20.reuse, R4 ;  /* 0x0000000414047221 */ /* 0x044fe20000000100 */
[C---:B----4-:R-:W-:Y:S01]  /*0370*/  FADD R25, -R20.reuse, R8 ;  /* 0x0000000814197221 */ /* 0x050fe20000000100 */
[C---:B-----5:R-:W-:Y:S01]  /*0380*/  FADD R12, -R20.reuse, R12 ;  /* 0x0000000c140c7221 */ /* 0x060fe20000000100 */
[----:B---3--:R-:W-:Y:S01]  /*0390*/  FADD R16, -R20, R16 ;  /* 0x0000001014107221 */ /* 0x008fe20000000100 */
[C---:B------:R-:W-:Y:S01]  /*03a0*/  FADD R5, -R21.reuse, R5 ;  /* 0x0000000515057221 */ /* 0x040fe20000000100 */
[C---:B------:R-:W-:Y:S01]  /*03b0*/  FADD R20, -R21.reuse, R9 ;  /* 0x0000000915147221 */ /* 0x040fe20000000100 */
[C---:B------:R-:W-:Y:S01]  /*03c0*/  FADD R13, -R21.reuse, R13 ;  /* 0x0000000d150d7221 */ /* 0x040fe20000000100 */
[----:B------:R-:W-:Y:S01]  /*03d0*/  FADD R17, -R21, R17 ;  /* 0x0000001115117221 */ /* 0x000fe20000000100 */
[----:B------:R-:W-:Y:S01]  /*03e0*/  FADD R21, -R22, R10 ;  /* 0x0000000a16157221 */ /* 0x000fe20000000100 */
[----:B------:R-:W-:Y:S01]  /*03f0*/  FADD R26, -R23, R11 ;  /* 0x0000000b171a7221 */ /* 0x000fe20000000100 */
[----:B------:R-:W-:-:S02]  /*0400*/  CS2R R8, SRZ ;  /* 0x0000000000087805 */ /* 0x000fc4000001ff00 */
[----:B------:R-:W-:-:S06]  /*0410*/  CS2R R10, SRZ ;  /* 0x00000000000a7805 */ /* 0x000fcc000001ff00 */
[----:B------:R-:W2:Y:S01]  /*0420*/  @!P0 LDG.E.EL.128 R8, desc[UR6][R28.64] ;  /* 0x000000061c088981 */ /* 0x000ea2000c2e1d00 */
[C---:B------:R-:W-:Y:S01]  /*0430*/  FADD R6, -R22.reuse, R6 ;  /* 0x0000000616067221 */ /* 0x040fe20000000100 */
[C---:B------:R-:W-:Y:S01]  /*0440*/  FADD R14, -R22.reuse, R14 ;  /* 0x0000000e160e7221 */ /* 0x040fe20000000100 */
[----:B------:R-:W-:Y:S01]  /*0450*/  FADD R18, -R22, R18 ;  /* 0x0000001216127221 */ /* 0x000fe20000000100 */
[C---:B------:R-:W-:Y:S01]  /*0460*/  FADD R22, -R23.reuse, R7 ;  /* 0x0000000717167221 */ /* 0x040fe20000000100 */
[C---:B------:R-:W-:Y:S01]  /*0470*/  FADD R7, -R23.reuse, R19 ;  /* 0x0000001317077221 */ /* 0x040fe20000000100 */
[----:B------:R-:W-:Y:S01]  /*0480*/  FADD R15, -R23, R15 ;  /* 0x0000000f170f7221 */ /* 0x000fe20000000100 */
[----:B--2---:R-:W-:-:S04]  /*0490*/  FADD R27, R8, 0.0010000000474974513054 ;  /* 0x3a83126f081b7421 */ /* 0x004fc80000000000 */
[----:B------:R-:W1:Y:S01]  /*04a0*/  MUFU.SQRT R8, R27 ;  /* 0x0000001b00087308 */ /* 0x000e620000002000 */
[----:B------:R-:W-:Y:S01]  /*04b0*/  FADD R19, R10, 0.0010000000474974513054 ;  /* 0x3a83126f0a137421 */ /* 0x000fe20000000000 */
[----:B------:R-:W-:-:S06]  /*04c0*/  FADD R11, R11, 0.0010000000474974513054 ;  /* 0x3a83126f0b0b7421 */ /* 0x000fcc0000000000 */
[----:B------:R-:W2:Y:S01]  /*04d0*/  MUFU.SQRT R30, R11 ;  /* 0x0000000b001e7308 */ /* 0x000ea20000002000 */
[----:B-1----:R-:W-:-:S07]  /*04e0*/  FSETP.GT.AND P6, PT, R8, 8.50705917302346158658e+37, PT ;  /* 0x7e8000000800780b */ /* 0x002fce0003fc4000 */
[----:B------:R-:W1:Y:S01]  /*04f0*/  MUFU.SQRT R19, R19 ;  /* 0x0000001300137308 */ /* 0x000e620000002000 */
[----:B------:R-:W-:Y:S01]  /*0500*/  FSETP.GEU.AND P1, PT, R8, 1.175494350822287508e-38, PT ;  /* 0x008000000800780b */ /* 0x000fe20003f2e000 */
[----:B------:R-:W-:Y:S02]  /*0510*/  IMAD.MOV.U32 R10, RZ, RZ, 0x3e800000 ;  /* 0x3e800000ff0a7424 */ /* 0x000fe400078e00ff */
[----:B------:R-:W-:-:S03]  /*0520*/  FADD R9, R9, 0.0010000000474974513054 ;  /* 0x3a83126f09097421 */ /* 0x000fc60000000000 */
[----:B------:R-:W-:Y:S01]  /*0530*/  FSEL R28, R10, 1, P6 ;  /* 0x3f8000000a1c7808 */ /* 0x000fe20003000000 */
[----:B------:R-:W-:Y:S01]  /*0540*/  @P6 FMUL R8, R8, 0.25 ;  /* 0x3e80000008086820 */ /* 0x000fe20000400000 */
[----:B--2---:R-:W-:Y:S02]  /*0550*/  FSETP.GT.AND P6, PT, R30, 8.50705917302346158658e+37, PT ;  /* 0x7e8000001e00780b */ /* 0x004fe40003fc4000 */
[----:B-1----:R-:W-:-:S03]  /*0560*/  FSETP.GT.AND P4, PT, R19, 8.50705917302346158658e+37, PT ;  /* 0x7e8000001300780b */ /* 0x002fc60003f84000 */
[----:B------:R-:W-:Y:S01]  /*0570*/  @!P1 FMUL R8, R8, 16777216 ;  /* 0x4b80000008089820 */ /* 0x000fe20000400000 */
[----:B------:R-:W-:Y:S01]  /*0580*/  @!P1 FMUL R28, R28, 16777216 ;  /* 0x4b8000001c1c9820 */ /* 0x000fe20000400000 */
[----:B------:R-:W-:Y:S01]  /*0590*/  FSETP.GEU.AND P1, PT, R30, 1.175494350822287508e-38, PT ;  /* 0x008000001e00780b */ /* 0x000fe20003f2e000 */
[----:B------:R-:W1:Y:S01]  /*05a0*/  MUFU.SQRT R23, R9 ;  /* 0x0000000900177308 */ /* 0x000e620000002000 */
[----:B------:R-:W-:-:S04]  /*05b0*/  FSETP.GEU.AND P5, PT, R19, 1.175494350822287508e-38, PT ;  /* 0x008000001300780b */ /* 0x000fc80003fae000 */
[----:B------:R-:W-:-:S03]  /*05c0*/  @P6 FMUL R30, R30, 0.25 ;  /* 0x3e8000001e1e6820 */ /* 0x000fc60000400000 */
[----:B------:R-:W2:Y:S01]  /*05d0*/  MUFU.RCP R9, R8 ;  /* 0x0000000800097308 */ /* 0x000ea20000001000 */
[----:B------:R-:W-:-:S03]  /*05e0*/  @P4 FMUL R19, R19, 0.25 ;  /* 0x3e80000013134820 */ /* 0x000fc60000400000 */
[----:B------:R-:W-:Y:S02]  /*05f0*/  @!P1 FMUL R30, R30, 16777216 ;  /* 0x4b8000001e1e9820 */ /* 0x000fe40000400000 */
[----:B------:R-:W-:Y:S01]  /*0600*/  @!P5 FMUL R19, R19, 16777216 ;  /* 0x4b8000001313d820 */ /* 0x000fe20000400000 */
[----:B-1----:R-:W-:-:S03]  /*0610*/  FSETP.GT.AND P2, PT, R23, 8.50705917302346158658e+37, PT ;  /* 0x7e8000001700780b */ /* 0x002fc60003f44000 */
[----:B------:R-:W1:Y:S01]  /*0620*/  MUFU.RCP R27, R19 ;  /* 0x00000013001b7308 */ /* 0x000e620000001000 */
[----:B------:R-:W-:Y:S02]  /*0630*/  FSETP.GEU.AND P3, PT, R23, 1.175494350822287508e-38, PT ;  /* 0x008000001700780b */ /* 0x000fe40003f6e000 */
[----:B------:R-:W-:-:S05]  /*0640*/  FSEL R11, R10, 1, P6 ;  /* 0x3f8000000a0b7808 */ /* 0x000fca0003000000 */
[----:B------:R-:W3:Y:S01]  /*0650*/  MUFU.RCP R30, R30 ;  /* 0x0000001e001e7308 */ /* 0x000ee20000001000 */
[----:B--2---:R-:W-:Y:S01]  /*0660*/  FMUL R9, R9, R28 ;  /* 0x0000001c09097220 */ /* 0x004fe20000400000 */
[----:B------:R-:W-:Y:S01]  /*0670*/  FSEL R28, R10, 1, P4 ;  /* 0x3f8000000a1c7808 */ /* 0x000fe20002000000 */
[----:B------:R-:W-:Y:S01]  /*0680*/  @P2 FMUL R23, R23, 0.25 ;  /* 0x3e80000017172820 */ /* 0x000fe20000400000 */
[----:B------:R-:W-:-:S03]  /*0690*/  @!P1 FMUL R11, R11, 16777216 ;  /* 0x4b8000000b0b9820 */ /* 0x000fc60000400000 */
[----:B------:R-:W-:Y:S01]  /*06a0*/  @!P5 FMUL R28, R28, 16777216 ;  /* 0x4b8000001c1cd820 */ /* 0x000fe20000400000 */
[----:B------:R-:W-:Y:S01]  /*06b0*/  @!P3 FMUL R23, R23, 16777216 ;  /* 0x4b8000001717b820 */ /* 0x000fe20000400000 */
[----:B------:R-:W-:Y:S02]  /*06c0*/  FSEL R8, R10, 1, P2 ;  /* 0x3f8000000a087808 */ /* 0x000fe40001000000 */
[----:B-1----:R-:W-:Y:S01]  /*06d0*/  FMUL R27, R27, R28 ;  /* 0x0000001c1b1b7220 */ /* 0x002fe20000400000 */
[----:B---3--:R-:W-:Y:S02]  /*06e0*/  FMUL R28, R30, R11 ;  /* 0x0000000b1e1c7220 */ /* 0x008fe40000400000 */
[----:B------:R-:W1:Y:S01]  /*06f0*/  LDC.64 R10, c[0x0][0x228] ;  /* 0x00008a00ff0a7b82 */ /* 0x000e620000000a00 */
[----:B------:R-:W2:Y:S01]  /*0700*/  MUFU.RCP R23, R23 ;  /* 0x0000001700177308 */ /* 0x000ea20000001000 */
[----:B------:R-:W-:-:S06]  /*0710*/  @!P3 FMUL R8, R8, 16777216 ;  /* 0x4b8000000808b820 */ /* 0x000fcc0000400000 */
[----:B------:R-:W3:Y:S01]  /*0720*/  LDC.64 R30, c[0x0][0x230] ;  /* 0x00008c00ff1e7b82 */ /* 0x000ee20000000a00 */
[C---:B------:R-:W-:Y:S01]  /*0730*/  FMUL R19, R28.reuse, R26 ;  /* 0x0000001a1c137220 */ /* 0x040fe20000400000 */
[C---:B------:R-:W-:Y:S01]  /*0740*/  FMUL R7, R28.reuse, R7 ;  /* 0x000000071c077220 */ /* 0x040fe20000400000 */
[C---:B------:R-:W-:Y:S01]  /*0750*/  FMUL R22, R28.reuse, R22 ;  /* 0x000000161c167220 */ /* 0x040fe20000400000 */
[C---:B------:R-:W-:Y:S01]  /*0760*/  FMUL R18, R27.reuse, R18 ;  /* 0x000000121b127220 */ /* 0x040fe20000400000 */
[----:B------:R-:W-:Y:S01]  /*0770*/  FMUL R26, R27, R14 ;  /* 0x0000000e1b1a7220 */ /* 0x000fe20000400000 */
[----:B--2---:R-:W-:Y:S01]  /*0780*/  FMUL R8, R23, R8 ;  /* 0x0000000817087220 */ /* 0x004fe20000400000 */
[----:B------:R-:W-:Y:S01]  /*0790*/  FMUL R23, R28, R15 ;  /* 0x0000000f1c177220 */ /* 0x000fe20000400000 */
[C---:B------:R-:W-:Y:S01]  /*07a0*/  FMUL R21, R27.reuse, R21 ;  /* 0x000000151b157220 */ /* 0x040fe20000400000 */
[----:B------:R-:W-:Y:S01]  /*07b0*/  FMUL R6, R27, R6 ;  /* 0x000000061b067220 */ /* 0x000fe20000400000 */
[C---:B------:R-:W-:Y:S01]  /*07c0*/  FMUL R27, R8.reuse, R13 ;  /* 0x0000000d081b7220 */ /* 0x040fe20000400000 */
[C---:B------:R-:W-:Y:S01]  /*07d0*/  FMUL R28, R9.reuse, R12 ;  /* 0x0000000c091c7220 */ /* 0x040fe20000400000 */
[C---:B------:R-:W-:Y:S01]  /*07e0*/  FMUL R17, R8.reuse, R17 ;  /* 0x0000001108117220 */ /* 0x040fe20000400000 */
[C---:B------:R-:W-:Y:S01]  /*07f0*/  FMUL R20, R8.reuse, R20 ;  /* 0x0000001408147220 */ /* 0x040fe20000400000 */
[----:B------:R-:W-:Y:S01]  /*0800*/  FMUL R5, R8, R5 ;  /* 0x0000000508057220 */ /* 0x000fe20000400000 */
[C---:B------:R-:W-:Y:S01]  /*0810*/  FMUL R16, R9.reuse, R16 ;  /* 0x0000001009107220 */ /* 0x040fe20000400000 */
[C---:B------:R-:W-:Y:S01]  /*0820*/  FMUL R25, R9.reuse, R25 ;  /* 0x0000001909197220 */ /* 0x040fe20000400000 */
[----:B------:R-:W-:Y:S01]  /*0830*/  FMUL R4, R9, R4 ;  /* 0x0000000409047220 */ /* 0x000fe20000400000 */
[----:B-1----:R-:W-:Y:S01]  /*0840*/  IMAD.WIDE R12, R24, 0x4, R10 ;  /* 0x00000004180c7825 */ /* 0x002fe200078e020a */
[----:B------:R-:W-:-:S02]  /*0850*/  CS2R R8, SRZ ;  /* 0x0000000000087805 */ /* 0x000fc4000001ff00 */
[----:B------:R-:W-:Y:S02]  /*0860*/  CS2R R10, SRZ ;  /* 0x00000000000a7805 */ /* 0x000fe4000001ff00 */
[----:B------:R-:W-:Y:S01]  /*0870*/  CS2R R14, SRZ ;  /* 0x00000000000e7805 */ /* 0x000fe2000001ff00 */
[----:B---3--:R-:W-:-:S03]  /*0880*/  IMAD.WIDE R30, R24, 0x4, R30 ;  /* 0x00000004181e7825 */ /* 0x008fc600078e021e */
[----:B------:R1:W2:Y:S02]  /*0890*/  @!P0 LDG.E.EL.128 R8, desc[UR6][R12.64] ;  /* 0x000000060c088981 */ /* 0x0002a4000c2e1d00 */
[----:B-1----:R-:W-:-:S06]  /*08a0*/  CS2R R12, SRZ ;  /* 0x00000000000c7805 */ /* 0x002fcc000001ff00 */
[----:B------:R-:W2:Y:S01]  /*08b0*/  @!P0 LDG.E.EL.128 R12, desc[UR6][R30.64] ;  /* 0x000000061e0c8981 */ /* 0x000ea2000c2e1d00 */
[----:B------:R-:W1:Y:S01]  /*08c0*/  S2UR UR5, SR_CgaCtaId ;  /* 0x00000000000579c3 */ /* 0x000e620000008800 */
[----:B------:R-:W-:Y:S02]  /*08d0*/  UMOV UR4, 0x400 ;  /* 0x0000040000047882 */ /* 0x000fe40000000000 */
[----:B-1----:R-:W-:Y:S01]  /*08e0*/  UPRMT UR4, UR5, 0x654, UR4 ;  /* 0x0000065405047896 */ /* 0x002fe20008000004 */
[-CC-:B--2---:R-:W-:Y:S01]  /*08f0*/  FFMA R4, R4, R8.reuse, R12.reuse ;  /* 0x0000000804047223 */ /* 0x184fe2000000000c */
[-CC-:B------:R-:W-:Y:S01]  /*0900*/  FFMA R25, R25, R8.reuse, R12.reuse ;  /* 0x0000000819197223 */ /* 0x180fe2000000000c */
[-CC-:B------:R-:W-:Y:S01]  /*0910*/  FFMA R28, R28, R8.reuse, R12.reuse ;  /* 0x000000081c1c7223 */ /* 0x180fe2000000000c */
[----:B------:R-:W-:Y:S02]  /*0920*/  FFMA R16, R16, R8, R12 ;  /* 0x0000000810107223 */ /* 0x000fe4000000000c */
[----:B------:R-:W1:Y:S01]  /*0930*/  S2R R8, SR_TID.X ;  /* 0x0000000000087919 */ /* 0x000e620000002100 */
[-CC-:B------:R-:W-:Y:S01]  /*0940*/  FFMA R5, R5, R9.reuse, R13.reuse ;  /* 0x0000000905057223 */ /* 0x180fe2000000000d */
[-CC-:B------:R-:W-:Y:S01]  /*0950*/  FFMA R20, R20, R9.reuse, R13.reuse ;  /* 0x0000000914147223 */ /* 0x180fe2000000000d */
[-CC-:B------:R-:W-:Y:S01]  /*0960*/  FFMA R27, R27, R9.reuse, R13.reuse ;  /* 0x000000091b1b7223 */ /* 0x180fe2000000000d */
[----:B------:R-:W-:Y:S01]  /*0970*/  FFMA R17, R17, R9, R13 ;  /* 0x0000000911117223 */ /* 0x000fe2000000000d */
[-CC-:B------:R-:W-:Y:S01]  /*0980*/  FFMA R6, R6, R10.reuse, R14.reuse ;  /* 0x0000000a06067223 */ /* 0x180fe2000000000e */
[-CC-:B------:R-:W-:Y:S01]  /*0990*/  FFMA R21, R21, R10.reuse, R14.reuse ;  /* 0x0000000a15157223 */ /* 0x180fe2000000000e */
[-CC-:B------:R-:W-:Y:S01]  /*09a0*/  FFMA R26, R26, R10.reuse, R14.reuse ;  /* 0x0000000a1a1a7223 */ /* 0x180fe2000000000e */
[----:B------:R-:W-:Y:S01]  /*09b0*/  FFMA R18, R18, R10, R14 ;  /* 0x0000000a12127223 */ /* 0x000fe2000000000e */
[-CC-:B------:R-:W-:Y:S01]  /*09c0*/  FFMA R22, R22, R11.reuse, R15.reuse ;  /* 0x0000000b16167223 */ /* 0x180fe2000000000f */
[-CC-:B------:R-:W-:Y:S01]  /*09d0*/  FFMA R19, R19, R11.reuse, R15.reuse ;  /* 0x0000000b13137223 */ /* 0x180fe2000000000f */
[-CC-:B------:R-:W-:Y:S01]  /*09e0*/  FFMA R23, R23, R11.reuse, R15.reuse ;  /* 0x0000000b17177223 */ /* 0x180fe2000000000f */
[----:B------:R-:W-:-:S02]  /*09f0*/  FFMA R7, R7, R11, R15 ;  /* 0x0000000b07077223 */ /* 0x000fc4000000000f */
[----:B------:R-:W-:Y:S02]  /*0a00*/  FSETP.GEU.AND P0, PT, R22, RZ, PT ;  /* 0x000000ff1600720b */ /* 0x000fe40003f0e000 */
[----:B-1----:R-:W-:Y:S02]  /*0a10*/  SHF.L.U32 R9, R8, 0x8, RZ ;  /* 0x0000000808097819 */ /* 0x002fe400000006ff */
[----:B------:R-:W-:Y:S02]  /*0a20*/  SHF.R.U32.HI R10, RZ, 0x4, R8 ;  /* 0x00000004ff0a7819 */ /* 0x000fe40000011608 */
[----:B------:R-:W-:Y:S02]  /*0a30*/  LOP3.LUT R9, R9, 0xf00, RZ, 0xc0, !PT ;  /* 0x00000f0009097812 */ /* 0x000fe400078ec0ff */
[----:B------:R-:W-:Y:S02]  /*0a40*/  SGXT.U32 R10, R10, 0x4 ;  /* 0x000000040a0a781a */ /* 0x000fe40000000000 */
[----:B------:R-:W-:-:S02]  /*0a50*/  LOP3.LUT R12, R9, 0x40, RZ, 0xfc, !PT ;  /* 0x00000040090c7812 */ /* 0x000fc400078efcff */
[C---:B------:R-:W-:Y:S02]  /*0a60*/  LOP3.LUT R13, R9.reuse, 0x80, RZ, 0xfc, !PT ;  /* 0x00000080090d7812 */ /* 0x040fe400078efcff */
[C---:B------:R-:W-:Y:S02]  /*0a70*/  LOP3.LUT R10, R9.reuse, R10, RZ, 0xfc, !PT ;  /* 0x0000000a090a7212 */ /* 0x040fe400078efcff */
[C---:B------:R-:W-:Y:S02]  /*0a80*/  LOP3.LUT R14, R9.reuse, 0xc0, RZ, 0xfc, !PT ;  /* 0x000000c0090e7812 */ /* 0x040fe400078efcff */
[----:B------:R-:W-:Y:S02]  /*0a90*/  LEA.HI R11, R9, UR4, RZ, 0x1c ;  /* 0x00000004090b7c11 */ /* 0x000fe4000f8fe0ff */
[----:B------:R-:W-:Y:S02]  /*0aa0*/  LEA.HI R9, R12, UR4, RZ, 0x1c ;  /* 0x000000040c097c11 */ /* 0x000fe4000f8fe0ff */
[----:B------:R-:W-:-:S03]  /*0ab0*/  LEA.HI R13, R13, UR4, RZ, 0x1c ;  /* 0x000000040d0d7c11 */ /* 0x000fc6000f8fe0ff */
[----:B------:R-:W-:Y:S01]  /*0ac0*/  IMAD R12, R10, 0x4, R9 ;  /* 0x000000040a0c7824 */ /* 0x000fe200078e0209 */
[----:B------:R-:W-:Y:S01]  /*0ad0*/  FSETP.GEU.AND P1, PT, R6, RZ, PT ;  /* 0x000000ff0600720b */ /* 0x000fe20003f2e000 */
[----:B------:R-:W-:Y:S01]  /*0ae0*/  IMAD R9, R10, 0x4, R13 ;  /* 0x000000040a097824 */ /* 0x000fe200078e020d */
[----:B------:R-:W-:Y:S02]  /*0af0*/  FSEL R13, R22, RZ, P0 ;  /* 0x000000ff160d7208 */ /* 0x000fe40000000000 */
[----:B------:R-:W-:Y:S02]  /*0b00*/  FSETP.GEU.AND P0, PT, R25, RZ, PT ;  /* 0x000000ff1900720b */ /* 0x000fe40003f0e000 */
[----:B------:R-:W-:Y:S02]  /*0b10*/  FSETP.GEU.AND P3, PT, R4, RZ, PT ;  /* 0x000000ff0400720b */ /* 0x000fe40003f6e000 */
[----:B------:R-:W-:Y:S02]  /*0b20*/  LEA.HI R15, R14, UR4, RZ, 0x1c ;  /* 0x000000040e0f7c11 */ /* 0x000fe4000f8fe0ff */
[----:B------:R-:W-:-:S02]  /*0b30*/  FSETP.GEU.AND P2, PT, R5, RZ, PT ;  /* 0x000000ff0500720b */ /* 0x000fc40003f4e000 */
[----:B------:R-:W-:Y:S02]  /*0b40*/  FSEL R6, R6, RZ, P1 ;  /* 0x000000ff06067208 */ /* 0x000fe40000800000 */
[----:B------:R-:W-:Y:S02]  /*0b50*/  FSETP.GEU.AND P1, PT, R19, RZ, PT ;  /* 0x000000ff1300720b */ /* 0x000fe40003f2e000 */
[----:B------:R-:W-:Y:S01]  /*0b60*/  FSEL R14, R25, RZ, P0 ;  /* 0x000000ff190e7208 */ /* 0x000fe20000000000 */
[----:B------:R-:W-:Y:S01]  /*0b70*/  IMAD R11, R10, 0x4, R11 ;  /* 0x000000040a0b7824 */ /* 0x000fe200078e020b */
[----:B------:R-:W-:Y:S02]  /*0b80*/  FSETP.GEU.AND P0, PT, R28, RZ, PT ;  /* 0x000000ff1c00720b */ /* 0x000fe40003f0e000 */
[----:B------:R-:W-:Y:S02]  /*0b90*/  FSEL R4, R4, RZ, P3 ;  /* 0x000000ff04047208 */ /* 0x000fe40001800000 */
[----:B------:R-:W-:-:S02]  /*0ba0*/  FSEL R5, R5, RZ, P2 ;  /* 0x000000ff05057208 */ /* 0x000fc40001000000 */
[----:B------:R-:W-:Y:S02]  /*0bb0*/  FSETP.GEU.AND P3, PT, R20, RZ, PT ;  /* 0x000000ff1400720b */ /* 0x000fe40003f6e000 */
[----:B------:R-:W-:Y:S02]  /*0bc0*/  FSETP.GEU.AND P2, PT, R21, RZ, PT ;  /* 0x000000ff1500720b */ /* 0x000fe40003f4e000 */
[----:B------:R-:W-:Y:S02]  /*0bd0*/  FSEL R19, R19, RZ, P1 ;  /* 0x000000ff13137208 */ /* 0x000fe40000800000 */
[----:B------:R-:W-:Y:S02]  /*0be0*/  LEA R10, R10, R15, 0x2 ;  /* 0x0000000f0a0a7211 */ /* 0x000fe400078e10ff */
[----:B------:R-:W-:Y:S02]  /*0bf0*/  FSEL R28, R28, RZ, P0 ;  /* 0x000000ff1c1c7208 */ /* 0x000fe40000000000 */
[----:B------:R-:W-:Y:S01]  /*0c00*/  FSETP.GEU.AND P1, PT, R27, RZ, PT ;  /* 0x000000ff1b00720b */ /* 0x000fe20003f2e000 */
[----:B------:R1:W-:Y:S01]  /*0c10*/  STS [R11], R4 ;  /* 0x000000040b007388 */ /* 0x0003e20000000800 */
[----:B------:R-:W-:-:S02]  /*0c20*/  FSETP.GEU.AND P0, PT, R26, RZ, PT ;  /* 0x000000ff1a00720b */ /* 0x000fc40003f0e000 */
[----:B------:R-:W-:Y:S01]  /*0c30*/  FSEL R15, R20, RZ, P3 ;  /* 0x000000ff140f7208 */ /* 0x000fe20001800000 */
[----:B------:R-:W-:Y:S01]  /*0c40*/  STS [R12+0x100], R5 ;  /* 0x000100050c007388 */ /* 0x000fe20000000800 */
[----:B------:R-:W-:Y:S02]  /*0c50*/  FSEL R27, R27, RZ, P1 ;  /* 0x000000ff1b1b7208 */ /* 0x000fe40000800000 */
[----:B------:R-:W-:Y:S01]  /*0c60*/  FSETP.GEU.AND P1, PT, R16, RZ, PT ;  /* 0x000000ff1000720b */ /* 0x000fe20003f2e000 */
[----:B------:R-:W-:Y:S01]  /*0c70*/  STS [R9+0x200], R6 ;  /* 0x0002000609007388 */ /* 0x000fe20000000800 */
[----:B-1----:R-:W-:-:S03]  /*0c80*/  FSEL R4, R21, RZ, P2 ;  /* 0x000000ff15047208 */ /* 0x002fc60001000000 */
[----:B------:R-:W-:Y:S01]  /*0c90*/  STS [R10+0x300], R13 ;  /* 0x0003000d0a007388 */ /* 0x000fe20000000800 */
[----:B------:R-:W-:Y:S02]  /*0ca0*/  FSEL R26, R26, RZ, P0 ;  /* 0x000000ff1a1a7208 */ /* 0x000fe40000000000 */
[----:B------:R-:W-:Y:S01]  /*0cb0*/  FSETP.GEU.AND P0, PT, R17, RZ, PT ;  /* 0x000000ff1100720b */ /* 0x000fe20003f0e000 */
[----:B------:R-:W-:Y:S01]  /*0cc0*/  STS [R11+0x40], R14 ;  /* 0x0000400e0b007388 */ /* 0x000fe20000000800 */
[----:B------:R-:W-:-:S03]  /*0cd0*/  FSETP.GEU.AND P2, PT, R23, RZ, PT ;  /* 0x000000ff1700720b */ /* 0x000fc60003f4e000 */
[----:B------:R-:W-:Y:S01]  /*0ce0*/  STS [R12+0x140], R15 ;  /* 0x0001400f0c007388 */ /* 0x000fe20000000800 */
[----:B------:R-:W-:-:S03]  /*0cf0*/  FSEL R17, R17, RZ, P0 ;  /* 0x000000ff11117208 */ /* 0x000fc60000000000 */
[----:B------:R1:W-:Y:S01]  /*0d00*/  STS [R9+0x240], R4 ;  /* 0x0002400409007388 */ /* 0x0003e20000000800 */
[----:B------:R-:W-:Y:S02]  /*0d10*/  FSEL R23, R23, RZ, P2 ;  /* 0x000000ff17177208 */ /* 0x000fe40001000000 */
[C---:B------:R-:W-:Y:S01]  /*0d20*/  FSETP.GEU.AND P0, PT, R7.reuse, RZ, PT ;  /* 0x000000ff0700720b */ /* 0x040fe20003f0e000 */
[----:B------:R-:W-:Y:S01]  /*0d30*/  STS [R10+0x340], R19 ;  /* 0x000340130a007388 */ /* 0x000fe20000000800 */
[----:B-1----:R-:W-:Y:S02]  /*0d40*/  FSEL R4, R16, RZ, P1 ;  /* 0x000000ff10047208 */ /* 0x002fe40000800000 */
[----:B------:R-:W-:Y:S01]  /*0d50*/  FSETP.GEU.AND P1, PT, R18, RZ, PT ;  /* 0x000000ff1200720b */ /* 0x000fe20003f2e000 */
[----:B------:R-:W-:Y:S01]  /*0d60*/  STS [R11+0x80], R28 ;  /* 0x0000801c0b007388 */ /* 0x000fe20000000800 */
[----:B------:R-:W-:Y:S01]  /*0d70*/  IMAD.SHL.U32 R16, R8, 0x4, RZ ;  /* 0x0000000408107824 */ /* 0x000fe200078e00ff */
[----:B------:R-:W-:-:S02]  /*0d80*/  FSEL R7, R7, RZ, P0 ;  /* 0x000000ff07077208 */ /* 0x000fc40000000000 */
[----:B------:R-:W-:Y:S01]  /*0d90*/  STS [R12+0x180], R27 ;  /* 0x0001801b0c007388 */ /* 0x000fe20000000800 */
[----:B------:R-:W-:-:S03]  /*0da0*/  FSEL R18, R18, RZ, P1 ;  /* 0x000000ff12127208 */ /* 0x000fc60000800000 */
[----:B------:R-:W-:Y:S04]  /*0db0*/  STS [R9+0x280], R26 ;  /* 0x0002801a09007388 */ /* 0x000fe80000000800 */
[----:B------:R-:W-:Y:S01]  /*0dc0*/  STS [R10+0x380], R23 ;  /* 0x000380170a007388 */ /* 0x000fe20000000800 */
[----:B------:R-:W-:-:S03]  /*0dd0*/  LOP3.LUT R16, R16, 0x3fc, RZ, 0xc0, !PT ;  /* 0x000003fc10107812 */ /* 0x000fc600078ec0ff */
[----:B------:R1:W-:Y:S04]  /*0de0*/  STS [R11+0xc0], R4 ;  /* 0x0000c0040b007388 */ /* 0x0003e80000000800 */
[----:B------:R-:W-:Y:S04]  /*0df0*/  STS [R12+0x1c0], R17 ;  /* 0x0001c0110c007388 */ /* 0x000fe80000000800 */
[----:B------:R2:W-:Y:S04]  /*0e00*/  STS [R9+0x2c0], R18 ;  /* 0x0002c01209007388 */ /* 0x0005e80000000800 */
[----:B------:R-:W-:Y:S01]  /*0e10*/  STS [R10+0x3c0], R7 ;  /* 0x0003c0070a007388 */ /* 0x000fe20000000800 */
[----:B------:R-:W-:-:S02]  /*0e20*/  LOP3.LUT R5, R16, 0x400, RZ, 0xfc, !PT ;  /* 0x0000040010057812 */ /* 0x000fc400078efcff */
[----:B------:R-:W-:Y:S02]  /*0e30*/  LOP3.LUT R6, R16, 0x800, RZ, 0xfc, !PT ;  /* 0x0000080010067812 */ /* 0x000fe400078efcff */
[----:B------:R-:W-:Y:S02]  /*0e40*/  SHF.R.U32.HI R8, RZ, 0x2, R8 ;  /* 0x00000002ff087819 */ /* 0x000fe40000011608 */
[----:B-1----:R-:W-:Y:S02]  /*0e50*/  SHF.R.U32.HI R4, RZ, 0x4, R5 ;  /* 0x00000004ff047819 */ /* 0x002fe40000011605 */
[----:B------:R-:W-:Y:S02]  /*0e60*/  SHF.R.U32.HI R6, RZ, 0x4, R6 ;  /* 0x00000004ff067819 */ /* 0x000fe40000011606 */
[----:B------:R-:W-:Y:S02]  /*0e70*/  LOP3.LUT R8, R8, 0x3c, RZ, 0xc0, !PT ;  /* 0x0000003c08087812 */ /* 0x000fe400078ec0ff */
[----:B------:R-:W-:-:S02]  /*0e80*/  LOP3.LUT R4, R4, 0x7c, RZ, 0xc0, !PT ;  /* 0x0000007c04047812 */ /* 0x000fc400078ec0ff */
[----:B------:R-:W-:Y:S01]  /*0e90*/  LOP3.LUT R6, R6, 0xbc, RZ, 0xc0, !PT ;  /* 0x000000bc06067812 */ /* 0x000fe200078ec0ff */
[----:B------:R-:W-:Y:S02]  /*0ea0*/  VIADD R5, R8, UR4 ;  /* 0x0000000408057c36 */ /* 0x000fe40008000000 */
[----:B------:R-:W-:Y:S01]  /*0eb0*/  VIADD R11, R4, UR4 ;  /* 0x00000004040b7c36 */ /* 0x000fe20008000000 */
[----:B--2---:R-:W-:Y:S01]  /*0ec0*/  IADD3 R9, R6, UR4, RZ ;  /* 0x0000000406097c10 */ /* 0x004fe2000fffe0ff */
[C---:B------:R-:W-:Y:S01]  /*0ed0*/  IMAD R17, R16.reuse, 0x4, R5 ;  /* 0x0000000410117824 */ /* 0x040fe200078e0205 */
[----:B------:R-:W-:Y:S01]  /*0ee0*/  BAR.SYNC.DEFER_BLOCKING 0x0 ;  /* 0x0000000000007b1d */ /* 0x000fe20000010000 */
[C---:B------:R-:W-:Y:S02]  /*0ef0*/  IMAD R25, R16.reuse, 0x4, R11 ;  /* 0x0000000410197824 */ /* 0x040fe400078e020b */
[----:B------:R-:W-:Y:S01]  /*0f00*/  IMAD R27, R16, 0x4, R9 ;  /* 0x00000004101b7824 */ /* 0x000fe200078e0209 */
[----:B------:R-:W-:-:S02]  /*0f10*/  LOP3.LUT R19, R3, 0x20, R2, 0xfe, !PT ;  /* 0x0000002003137812 */ /* 0x000fc400078efe02 */
[----:B------:R-:W-:Y:S02]  /*0f20*/  LOP3.LUT R18, R3, R2, RZ, 0xfc, !PT ;  /* 0x0000000203127212 */ /* 0x000fe400078efcff */
[----:B------:R-:W-:Y:S01]  /*0f30*/  LOP3.LUT R20, R3, 0x10, R2, 0xfe, !PT ;  /* 0x0000001003147812 */ /* 0x000fe200078efe02 */
[----:B------:R-:W-:-:S04]  /*0f40*/  IMAD.HI R22, R19, 0x38e38e39, RZ ;  /* 0x38e38e3913167827 */ /* 0x000fc800078e02ff */
[----:B------:R-:W-:Y:S01]  /*0f50*/  IMAD.HI R21, R18, 0x38e38e39, RZ ;  /* 0x38e38e3912157827 */ /* 0x000fe200078e02ff */
[----:B------:R-:W-:Y:S01]  /*0f60*/  SHF.R.U32.HI R23, RZ, 0x1f, R22 ;  /* 0x0000001fff177819 */ /* 0x000fe20000011616 */
[----:B------:R-:W-:Y:S04]  /*0f70*/  LDS R4, [R17] ;  /* 0x0000000011047984 */ /* 0x000fe80000000800 */
[----:B------:R-:W-:Y:S04]  /*0f80*/  LDS R5, [R17+0x4] ;  /* 0x0000040011057984 */ /* 0x000fe80000000800 */
[----:B------:R-:W-:Y:S04]  /*0f90*/  LDS R6, [R17+0x8] ;  /* 0x0000080011067984 */ /* 0x000fe80000000800 */
[----:B------:R1:W2:Y:S04]  /*0fa0*/  LDS R7, [R17+0xc] ;  /* 0x00000c0011077984 */ /* 0x0002a80000000800 */
[----:B------:R-:W-:Y:S04]  /*0fb0*/  LDS R8, [R25+0x1000] ;  /* 0x0010000019087984 */ /* 0x000fe80000000800 */
[----:B------:R-:W-:Y:S04]  /*0fc0*/  LDS R9, [R25+0x1004] ;  /* 0x0010040019097984 */ /* 0x000fe80000000800 */
[----:B------:R-:W-:Y:S04]  /*0fd0*/  LDS R10, [R25+0x1008] ;  /* 0x00100800190a7984 */ /* 0x000fe80000000800 */
[----:B------:R-:W3:Y:S04]  /*0fe0*/  LDS R11, [R25+0x100c] ;  /* 0x00100c00190b7984 */ /* 0x000ee80000000800 */
[----:B------:R-:W-:Y:S04]  /*0ff0*/  LDS R12, [R27+0x2000] ;  /* 0x002000001b0c7984 */ /* 0x000fe80000000800 */
[----:B------:R-:W-:Y:S04]  /*1000*/  LDS R13, [R27+0x2004] ;  /* 0x002004001b0d7984 */ /* 0x000fe80000000800 */
[----:B------:R-:W-:Y:S04]  /*1010*/  LDS R14, [R27+0x2008] ;  /* 0x002008001b0e7984 */ /* 0x000fe80000000800 */
[----:B------:R4:W5:Y:S01]  /*1020*/  LDS R15, [R27+0x200c] ;  /* 0x00200c001b0f7984 */ /* 0x0009620000000800 */
[----:B------:R-:W-:Y:S01]  /*1030*/  IMAD.HI R24, R20, 0x38e38e39, RZ ;  /* 0x38e38e3914187827 */ /* 0x000fe200078e02ff */
[----:B-1----:R-:W-:-:S02]  /*1040*/  LOP3.LUT R17, R3, 0x30, R2, 0xfe, !PT ;  /* 0x0000003003117812 */ /* 0x002fc400078efe02 */
[----:B------:R-:W1:Y:S01]  /*1050*/  LDC.64 R2, c[0x0][0x238] ;  /* 0x00008e00ff027b82 */ /* 0x000e620000000a00 */
[----:B------:R-:W-:Y:S02]  /*1060*/  LEA.HI.SX32 R22, R22, R23, 0x1a ;  /* 0x0000001716167211 */ /* 0x000fe400078fd2ff */
[----:B------:R-:W-:Y:S02]  /*1070*/  SHF.R.U32.HI R26, RZ, 0x1f, R21 ;  /* 0x0000001fff1a7819 */ /* 0x000fe40000011615 */
[----:B------:R-:W-:Y:S02]  /*1080*/  SHF.R.U32.HI R23, RZ, 0x1f, R24 ;  /* 0x0000001fff177819 */ /* 0x000fe40000011618 */
[----:B------:R-:W-:Y:S02]  /*1090*/  ISETP.GE.AND P0, PT, R0, 0xc4, PT ;  /* 0x000000c40000780c */ /* 0x000fe40003f06270 */
[----:B------:R-:W-:Y:S02]  /*10a0*/  LEA.HI.SX32 R21, R21, R26, 0x1a ;  /* 0x0000001a15157211 */ /* 0x000fe400078fd2ff */
[----:B------:R-:W-:-:S02]  /*10b0*/  LEA.HI.SX32 R23, R24, R23, 0x1a ;  /* 0x0000001718177211 */ /* 0x000fc400078fd2ff */
[----:B------:R-:W-:Y:S01]  /*10c0*/  ISETP.LT.AND P1, PT, R19, 0x480, !P0 ;  /* 0x000004801300780c */ /* 0x000fe20004721270 */
[----:B------:R-:W-:Y:S02]  /*10d0*/  IMAD R19, R22, -0x120, R19 ;  /* 0xfffffee016137824 */ /* 0x000fe400078e0213 */
[----:B----4-:R-:W-:Y:S02]  /*10e0*/  IMAD R27, R21, -0x120, R18 ;  /* 0xfffffee0151b7824 */ /* 0x010fe400078e0212 */
[----:B------:R-:W-:Y:S01]  /*10f0*/  IMAD R25, R23, -0x120, R20 ;  /* 0xfffffee017197824 */ /* 0x000fe200078e0214 */
[----:B------:R-:W-:Y:S01]  /*1100*/  ISETP.LT.AND P3, PT, R18, 0x480, !P0 ;  /* 0x000004801200780c */ /* 0x000fe20004761270 */
[--C-:B------:R-:W-:Y:S01]  /*1110*/  IMAD R19, R19, 0xc4, R0.reuse ;  /* 0x000000c413137824 */ /* 0x100fe200078e0200 */
[----:B------:R-:W-:Y:S01]  /*1120*/  ISETP.LT.AND P2, PT, R20, 0x480, !P0 ;  /* 0x000004801400780c */ /* 0x000fe20004741270 */
[--C-:B------:R-:W-:Y:S01]  /*1130*/  IMAD R18, R27, 0xc4, R0.reuse ;  /* 0x000000c41b127824 */ /* 0x100fe200078e0200 */
[----:B------:R-:W-:Y:S01]  /*1140*/  LOP3.LUT R24, R16, 0xc00, RZ, 0xfc, !PT ;  /* 0x00000c0010187812 */ /* 0x000fe200078efcff */
[----:B------:R-:W-:Y:S01]  /*1150*/  IMAD R20, R25, 0xc4, R0 ;  /* 0x000000c419147824 */ /* 0x000fe200078e0200 */
[----:B------:R-:W-:Y:S01]  /*1160*/  ISETP.LT.AND P0, PT, R17, 0x480, !P0 ;  /* 0x000004801100780c */ /* 0x000fe20004701270 */
[----:B------:R-:W-:Y:S01]  /*1170*/  IMAD R25, R22, 0x63880, R19 ;  /* 0x0006388016197824 */ /* 0x000fe200078e0213 */
[----:B------:R-:W-:Y:S01]  /*1180*/  SHF.R.U32.HI R24, RZ, 0x4, R24 ;  /* 0x00000004ff187819 */ /* 0x000fe20000011618 */
[----:B------:R-:W-:-:S02]  /*1190*/  IMAD R19, R21, 0x63880, R18 ;  /* 0x0006388015137824 */ /* 0x000fc400078e0212 */
[----:B------:R-:W-:Y:S01]  /*11a0*/  IMAD R21, R23, 0x63880, R20 ;  /* 0x0006388017157824 */ /* 0x000fe200078e0214 */
[----:B------:R-:W-:Y:S01]  /*11b0*/  LOP3.LUT R24, R24, 0xfc, RZ, 0xc0, !PT ;  /* 0x000000fc18187812 */ /* 0x000fe200078ec0ff */
[----:B-1----:R-:W-:-:S04]  /*11c0*/  IMAD.WIDE R18, R19, 0x4, R2 ;  /* 0x0000000413127825 */ /* 0x002fc800078e0202 */
[----:B------:R-:W-:Y:S01]  /*11d0*/  IMAD.WIDE R20, R21, 0x4, R2 ;  /* 0x0000000415147825 */ /* 0x000fe200078e0202 */
[----:B------:R-:W-:-:S03]  /*11e0*/  IADD3 R27, R24, UR4, RZ ;  /* 0x00000004181b7c10 */ /* 0x000fc6000fffe0ff */
[----:B------:R-:W-:Y:S01]  /*11f0*/  IMAD.WIDE R22, R25, 0x4, R2 ;  /* 0x0000000419167825 */ /* 0x000fe200078e0202 */
[----:B--2---:R1:W-:Y:S04]  /*1200*/  @P3 STG.E.128 desc[UR6][R18.64], R4 ;  /* 0x0000000412003986 */ /* 0x0043e8000c101d06 */
[----:B---3--:R1:W-:Y:S01]  /*1210*/  @P2 STG.E.128 desc[UR6][R20.64], R8 ;  /* 0x0000000814002986 */ /* 0x0083e2000c101d06 */
[----:B------:R-:W-:-:S03]  /*1220*/  IMAD R27, R16, 0x4, R27 ;  /* 0x00000004101b7824 */ /* 0x000fc600078e021b */
[----:B-----5:R1:W-:Y:S01]  /*1230*/  @P1 STG.E.128 desc[UR6][R22.64], R12 ;  /* 0x0000000c16001986 */ /* 0x0203e2000c101d06 */
[----:B------:R-:W-:Y:S05]  /*1240*/  @!P0 EXIT ;  /* 0x000000000000894d */ /* 0x000fea0003800000 */
[----:B-1----:R-:W-:Y:S01]  /*1250*/  LDS R4, [R27+0x3000] ;  /* 0x003000001b047984 */ /* 0x002fe20000000800 */
[----:B------:R-:W-:-:S03]  /*1260*/  IMAD.HI R8, R17, 0x38e38e39, RZ ;  /* 0x38e38e3911087827 */ /* 0x000fc600078e02ff */
[----:B------:R-:W-:Y:S02]  /*1270*/  LDS R5, [R27+0x3004] ;  /* 0x003004001b057984 */ /* 0x000fe40000000800 */
[----:B------:R-:W-:Y:S02]  /*1280*/  SHF.R.U32.HI R9, RZ, 0x1f, R8 ;  /* 0x0000001fff097819 */ /* 0x000fe40000011608 */
[----:B------:R-:W-:Y:S02]  /*1290*/  LDS R6, [R27+0x3008] ;  /* 0x003008001b067984 */ /* 0x000fe40000000800 */
[----:B------:R-:W-:Y:S02]  /*12a0*/  LEA.HI.SX32 R8, R8, R9, 0x1a ;  /* 0x0000000908087211 */ /* 0x000fe400078fd2ff */
[----:B------:R-:W0:Y:S03]  /*12b0*/  LDS R7, [R27+0x300c] ;  /* 0x00300c001b077984 */ /* 0x000e260000000800 */
[----:B------:R-:W-:-:S04]  /*12c0*/  IMAD R17, R8, -0x120, R17 ;  /* 0xfffffee008117824 */ /* 0x000fc800078e0211 */
[----:B------:R-:W-:-:S04]  /*12d0*/  IMAD R17, R17, 0xc4, R0 ;  /* 0x000000c411117824 */ /* 0x000fc800078e0200 */
[----:B------:R-:W-:-:S04]  /*12e0*/  IMAD R17, R8, 0x63880, R17 ;  /* 0x0006388008117824 */ /* 0x000fc800078e0211 */
[----:B------:R-:W-:-:S05]  /*12f0*/  IMAD.WIDE R2, R17, 0x4, R2 ;  /* 0x0000000411027825 */ /* 0x000fca00078e0202 */
[----:B0-----:R-:W-:Y:S01]  /*1300*/  STG.E.128 desc[UR6][R2.64], R4 ;  /* 0x0000000402007986 */ /* 0x001fe2000c101d06 */
[----:B------:R-:W-:Y:S05]  /*1310*/  EXIT ;  /* 0x000000000000794d */ /* 0x000fea0003800000 */
.L_x_0:
[----:B------:R-:W-:-:S00]  /*1320*/  BRA `(.L_x_0) ;  /* 0xfffffffc00fc7947 */ /* 0x000fc0000383ffff */
[----:B------:R-:W-:-:S00]  /*1330*/  NOP ;  /* 0x0000000000007918 */ /* 0x000fc00000000000 */
        /* <DEDUP_REMOVED lines=12> */
.L_x_1:


//--------------------- .nv.global.init           --------------------------
	.section	.nv.global.init,"aw",@progbits
.nv.global.init:
	.type		_$_str,@object
	.size		_$_str,(_$_str_$_2 - _$_str)
_$_str:
        /*0000*/ 	.byte	0x5f, 0x5f, 0x43, 0x55, 0x44, 0x41, 0x5f, 0x46, 0x54, 0x5a, 0x00
	.type		_$_str_$_2,@object
	.size		_$_str_$_2,(.L_1 - _$_str_$_2)
_$_str_$_2:
        /*000b*/ 	.byte	0x5f, 0x5f, 0x43, 0x55, 0x44, 0x41, 0x5f, 0x50, 0x52, 0x45, 0x43, 0x5f, 0x53, 0x51, 0x52, 0x54
        /*001b*/ 	.byte	0x00
.L_1:


//--------------------- .nv.shared.triton_poi_fused__native_batch_norm_legit_no_training_relu_46 --------------------------
	.section	.nv.shared.triton_poi_fused__native_batch_norm_legit_no_training_relu_46,"aw",@nobits
	.sectionflags	@""
	.align	16
	.zero		1024


//--------------------- .nv.constant0.triton_poi_fused__native_batch_norm_legit_no_training_relu_46 --------------------------
	.section	.nv.constant0.triton_poi_fused__native_batch_norm_legit_no_training_relu_46,"a",@progbits
	.sectionflags	@""
	.align	4
.nv.constant0.triton_poi_fused__native_batch_norm_legit_no_training_relu_46:
	.zero		584
